//
// Generated by NVIDIA NVVM Compiler
//
// Compiler Build ID: CL-36424714
// Cuda compilation tools, release 13.0, V13.0.88
// Based on NVVM 20.0.0
//

.version 9.0
.target sm_100
.address_size 64

	// .globl	_ZN3cub18CUB_300001_SM_10006detail11EmptyKernelIvEEvv
.global .align 1 .b8 _ZN40_INTERNAL_f35dc95b_4_k_cu_25016ac9_717684cuda3std3__442_GLOBAL__N__f35dc95b_4_k_cu_25016ac9_717686ignoreE[1];
.global .align 1 .b8 _ZN40_INTERNAL_f35dc95b_4_k_cu_25016ac9_717684cuda3std3__45__cpo5beginE[1];
.global .align 1 .b8 _ZN40_INTERNAL_f35dc95b_4_k_cu_25016ac9_717684cuda3std3__45__cpo3endE[1];
.global .align 1 .b8 _ZN40_INTERNAL_f35dc95b_4_k_cu_25016ac9_717684cuda3std3__45__cpo6cbeginE[1];
.global .align 1 .b8 _ZN40_INTERNAL_f35dc95b_4_k_cu_25016ac9_717684cuda3std3__45__cpo4cendE[1];
.global .align 1 .b8 _ZN40_INTERNAL_f35dc95b_4_k_cu_25016ac9_717684cuda3std3__45__cpo6rbeginE[1];
.global .align 1 .b8 _ZN40_INTERNAL_f35dc95b_4_k_cu_25016ac9_717684cuda3std3__45__cpo4rendE[1];
.global .align 1 .b8 _ZN40_INTERNAL_f35dc95b_4_k_cu_25016ac9_717684cuda3std3__45__cpo7crbeginE[1];
.global .align 1 .b8 _ZN40_INTERNAL_f35dc95b_4_k_cu_25016ac9_717684cuda3std3__45__cpo5crendE[1];
.global .align 1 .b8 _ZN40_INTERNAL_f35dc95b_4_k_cu_25016ac9_717684cuda3std3__419piecewise_constructE[1];
.global .align 1 .b8 _ZN40_INTERNAL_f35dc95b_4_k_cu_25016ac9_717684cuda3std3__48in_placeE[1];
.global .align 1 .b8 _ZN40_INTERNAL_f35dc95b_4_k_cu_25016ac9_717684cuda3std3__420unreachable_sentinelE[1];
.global .align 1 .b8 _ZN40_INTERNAL_f35dc95b_4_k_cu_25016ac9_717684cuda3std3__47nulloptE[1];
.global .align 1 .b8 _ZN40_INTERNAL_f35dc95b_4_k_cu_25016ac9_717684cuda3std3__48unexpectE[1];
.global .align 1 .b8 _ZN40_INTERNAL_f35dc95b_4_k_cu_25016ac9_717684cuda3std6ranges3__45__cpo4swapE[1];
.global .align 1 .b8 _ZN40_INTERNAL_f35dc95b_4_k_cu_25016ac9_717684cuda3std6ranges3__45__cpo9iter_moveE[1];
.global .align 1 .b8 _ZN40_INTERNAL_f35dc95b_4_k_cu_25016ac9_717684cuda3std6ranges3__45__cpo5beginE[1];
.global .align 1 .b8 _ZN40_INTERNAL_f35dc95b_4_k_cu_25016ac9_717684cuda3std6ranges3__45__cpo3endE[1];
.global .align 1 .b8 _ZN40_INTERNAL_f35dc95b_4_k_cu_25016ac9_717684cuda3std6ranges3__45__cpo6cbeginE[1];
.global .align 1 .b8 _ZN40_INTERNAL_f35dc95b_4_k_cu_25016ac9_717684cuda3std6ranges3__45__cpo4cendE[1];
.global .align 1 .b8 _ZN40_INTERNAL_f35dc95b_4_k_cu_25016ac9_717684cuda3std6ranges3__45__cpo7advanceE[1];
.global .align 1 .b8 _ZN40_INTERNAL_f35dc95b_4_k_cu_25016ac9_717684cuda3std6ranges3__45__cpo9iter_swapE[1];
.global .align 1 .b8 _ZN40_INTERNAL_f35dc95b_4_k_cu_25016ac9_717684cuda3std6ranges3__45__cpo4nextE[1];
.global .align 1 .b8 _ZN40_INTERNAL_f35dc95b_4_k_cu_25016ac9_717684cuda3std6ranges3__45__cpo4prevE[1];
.global .align 1 .b8 _ZN40_INTERNAL_f35dc95b_4_k_cu_25016ac9_717684cuda3std6ranges3__45__cpo4dataE[1];
.global .align 1 .b8 _ZN40_INTERNAL_f35dc95b_4_k_cu_25016ac9_717684cuda3std6ranges3__45__cpo5cdataE[1];
.global .align 1 .b8 _ZN40_INTERNAL_f35dc95b_4_k_cu_25016ac9_717684cuda3std6ranges3__45__cpo4sizeE[1];
.global .align 1 .b8 _ZN40_INTERNAL_f35dc95b_4_k_cu_25016ac9_717684cuda3std6ranges3__45__cpo5ssizeE[1];
.global .align 1 .b8 _ZN40_INTERNAL_f35dc95b_4_k_cu_25016ac9_717684cuda3std6ranges3__45__cpo8distanceE[1];
.global .align 1 .b8 _ZN40_INTERNAL_f35dc95b_4_k_cu_25016ac9_717686thrust24THRUST_300001_SM_1000_NS8cuda_cub3parE[1];
.global .align 1 .b8 _ZN40_INTERNAL_f35dc95b_4_k_cu_25016ac9_717686thrust24THRUST_300001_SM_1000_NS8cuda_cub10par_nosyncE[1];
.global .align 1 .b8 _ZN40_INTERNAL_f35dc95b_4_k_cu_25016ac9_717686thrust24THRUST_300001_SM_1000_NS6system6detail10sequential3seqE[1];
.global .align 1 .b8 _ZN40_INTERNAL_f35dc95b_4_k_cu_25016ac9_717686thrust24THRUST_300001_SM_1000_NS6system3cpp3parE[1];
.global .align 1 .b8 _ZN40_INTERNAL_f35dc95b_4_k_cu_25016ac9_717686thrust24THRUST_300001_SM_1000_NS12placeholders2_1E[1];
.global .align 1 .b8 _ZN40_INTERNAL_f35dc95b_4_k_cu_25016ac9_717686thrust24THRUST_300001_SM_1000_NS12placeholders2_2E[1];
.global .align 1 .b8 _ZN40_INTERNAL_f35dc95b_4_k_cu_25016ac9_717686thrust24THRUST_300001_SM_1000_NS12placeholders2_3E[1];
.global .align 1 .b8 _ZN40_INTERNAL_f35dc95b_4_k_cu_25016ac9_717686thrust24THRUST_300001_SM_1000_NS12placeholders2_4E[1];
.global .align 1 .b8 _ZN40_INTERNAL_f35dc95b_4_k_cu_25016ac9_717686thrust24THRUST_300001_SM_1000_NS12placeholders2_5E[1];
.global .align 1 .b8 _ZN40_INTERNAL_f35dc95b_4_k_cu_25016ac9_717686thrust24THRUST_300001_SM_1000_NS12placeholders2_6E[1];
.global .align 1 .b8 _ZN40_INTERNAL_f35dc95b_4_k_cu_25016ac9_717686thrust24THRUST_300001_SM_1000_NS12placeholders2_7E[1];
.global .align 1 .b8 _ZN40_INTERNAL_f35dc95b_4_k_cu_25016ac9_717686thrust24THRUST_300001_SM_1000_NS12placeholders2_8E[1];
.global .align 1 .b8 _ZN40_INTERNAL_f35dc95b_4_k_cu_25016ac9_717686thrust24THRUST_300001_SM_1000_NS12placeholders2_9E[1];
.global .align 1 .b8 _ZN40_INTERNAL_f35dc95b_4_k_cu_25016ac9_717686thrust24THRUST_300001_SM_1000_NS12placeholders3_10E[1];
.global .align 1 .b8 _ZN40_INTERNAL_f35dc95b_4_k_cu_25016ac9_717686thrust24THRUST_300001_SM_1000_NS3seqE[1];
.global .align 1 .b8 _ZN40_INTERNAL_f35dc95b_4_k_cu_25016ac9_717686thrust24THRUST_300001_SM_1000_NS6deviceE[1];

.visible .entry _ZN3cub18CUB_300001_SM_10006detail11EmptyKernelIvEEvv()
{


	ret;

}


// ===== COMPILED SASS (sm_100) =====

	.target	sm_100

	.elftype	@"ET_EXEC"


//--------------------- .note.nv.tkinfo           --------------------------
	.section	.note.nv.tkinfo,"",@"SHT_NOTE"
	.sectionflags	@"SHF_NOTE_NV_TKINFO"
	.tkinfo
        /*0018*/ 	.word	0x00000002
        /*0030*/ 	.string	""
        /*0030*/ 	.string	"ptxas"
        /*0030*/ 	.string	"Cuda compilation tools, release 13.0, V13.0.88"
        /*0030*/ 	.string	"Build cuda_13.0.r13.0/compiler.36424714_0"
        /*0030*/ 	.string	"-arch sm_100 -m 64 "



//--------------------- .note.nv.cuinfo           --------------------------
	.section	.note.nv.cuinfo,"",@"SHT_NOTE"
	.sectionflags	@"SHF_NOTE_NV_CUINFO"
        /*0018*/ 	.short	0x0002
        /*001a*/ 	.short	0x0064
        /*001c*/ 	.short	0x0082
	.zero		2


//--------------------- .nv.info                  --------------------------
	.section	.nv.info,"",@"SHT_CUDA_INFO"
	.align	4


	//----- nvinfo : EIATTR_REGCOUNT
	.align		4
        /*0000*/ 	.byte	0x04, 0x2f
        /*0002*/ 	.short	(.L_46 - .L_45)
	.align		4
.L_45:
        /*0004*/ 	.word	index@(_ZN3cub18CUB_300001_SM_10006detail11EmptyKernelIvEEvv)
        /*0008*/ 	.word	0x00000004


	//----- nvinfo : EIATTR_FRAME_SIZE
	.align		4
.L_46:
        /*000c*/ 	.byte	0x04, 0x11
        /*000e*/ 	.short	(.L_48 - .L_47)
	.align		4
.L_47:
        /*0010*/ 	.word	index@(_ZN3cub18CUB_300001_SM_10006detail11EmptyKernelIvEEvv)
        /*0014*/ 	.word	0x00000000


	//----- nvinfo : EIATTR_MIN_STACK_SIZE
	.align		4
.L_48:
        /*0018*/ 	.byte	0x04, 0x12
        /*001a*/ 	.short	(.L_50 - .L_49)
	.align		4
.L_49:
        /*001c*/ 	.word	index@(_ZN3cub18CUB_300001_SM_10006detail11EmptyKernelIvEEvv)
        /*0020*/ 	.word	0x00000000
.L_50:


//--------------------- .nv.compat                --------------------------
	.section	.nv.compat,"",@"SHT_CUDA_COMPAT_INFO"
	.align	4
        /*0000*/ 	.byte	0x02, 0x09, 0x00, 0x00, 0x02, 0x02, 0x01, 0x00, 0x02, 0x05, 0x05, 0x00, 0x03, 0x07, 0x01, 0x01
        /*0010*/ 	.byte	0x02, 0x03, 0x00, 0x00, 0x02, 0x06, 0x01, 0x00, 0x04, 0x0b, 0x08, 0x00, 0x09, 0x00, 0x00, 0x00
        /*0020*/ 	.byte	0x00, 0x00, 0x00, 0x00


//--------------------- .nv.info._ZN3cub18CUB_300001_SM_10006detail11EmptyKernelIvEEvv --------------------------
	.section	.nv.info._ZN3cub18CUB_300001_SM_10006detail11EmptyKernelIvEEvv,"",@"SHT_CUDA_INFO"
	.sectionflags	@""
	.align	4


	//----- nvinfo : EIATTR_CUDA_API_VERSION
	.align		4
        /*0000*/ 	.byte	0x04, 0x37
        /*0002*/ 	.short	(.L_52 - .L_51)
.L_51:
        /*0004*/ 	.word	0x00000082


	//----- nvinfo : EIATTR_SPARSE_MMA_MASK
	.align		4
.L_52:
        /*0008*/ 	.byte	0x03, 0x50
        /*000a*/ 	.short	0x0000


	//----- nvinfo : EIATTR_MAXREG_COUNT
	.align		4
        /*000c*/ 	.byte	0x03, 0x1b
        /*000e*/ 	.short	0x00ff


	//----- nvinfo : EIATTR_MERCURY_ISA_VERSION
	.align		4
        /*0010*/ 	.byte	0x03, 0x5f
        /*0012*/ 	.short	0x0101


	//----- nvinfo : EIATTR_VRC_CTA_INIT_COUNT
	.align		4
        /*0014*/ 	.byte	0x02, 0x4a
	.zero		1
	.zero		1


	//----- nvinfo : EIATTR_EXIT_INSTR_OFFSETS
	.align		4
        /*0018*/ 	.byte	0x04, 0x1c
        /*001a*/ 	.short	(.L_54 - .L_53)


	//   ....[0]....
.L_53:
        /*001c*/ 	.word	0x00000010


	//----- nvinfo : EIATTR_SW_WAR
	.align		4
.L_54:
        /*0020*/ 	.byte	0x04, 0x36
        /*0022*/ 	.short	(.L_56 - .L_55)
.L_55:
        /*0024*/ 	.word	0x00000008
.L_56:


//--------------------- .nv.callgraph             --------------------------
	.section	.nv.callgraph,"",@"SHT_CUDA_CALLGRAPH"
	.align	4
	.sectionentsize	8
	.align		4
        /*0000*/ 	.word	0x00000000
	.align		4
        /*0004*/ 	.word	0xffffffff
	.align		4
        /*0008*/ 	.word	0x00000000
	.align		4
        /*000c*/ 	.word	0xfffffffe
	.align		4
        /*0010*/ 	.word	0x00000000
	.align		4
        /*0014*/ 	.word	0xfffffffd
	.align		4
        /*0018*/ 	.word	0x00000000
	.align		4
        /*001c*/ 	.word	0xfffffffc


//--------------------- .nv.constant4             --------------------------
	.section	.nv.constant4,"a",@progbits
	.align	8
	.align		8
.nv.constant4:
        /*0000*/ 	.dword	_ZN40_INTERNAL_f35dc95b_4_k_cu_25016ac9_720454cuda3std3__442_GLOBAL__N__f35dc95b_4_k_cu_25016ac9_720456ignoreE
	.align		8
        /*0008*/ 	.dword	_ZN40_INTERNAL_f35dc95b_4_k_cu_25016ac9_720454cuda3std3__45__cpo5beginE
	.align		8
        /*0010*/ 	.dword	_ZN40_INTERNAL_f35dc95b_4_k_cu_25016ac9_720454cuda3std3__45__cpo3endE
	.align		8
        /*0018*/ 	.dword	_ZN40_INTERNAL_f35dc95b_4_k_cu_25016ac9_720454cuda3std3__45__cpo6cbeginE
	.align		8
        /*0020*/ 	.dword	_ZN40_INTERNAL_f35dc95b_4_k_cu_25016ac9_720454cuda3std3__45__cpo4cendE
	.align		8
        /*0028*/ 	.dword	_ZN40_INTERNAL_f35dc95b_4_k_cu_25016ac9_720454cuda3std3__45__cpo6rbeginE
	.align		8
        /*0030*/ 	.dword	_ZN40_INTERNAL_f35dc95b_4_k_cu_25016ac9_720454cuda3std3__45__cpo4rendE
	.align		8
        /*0038*/ 	.dword	_ZN40_INTERNAL_f35dc95b_4_k_cu_25016ac9_720454cuda3std3__45__cpo7crbeginE
	.align		8
        /*0040*/ 	.dword	_ZN40_INTERNAL_f35dc95b_4_k_cu_25016ac9_720454cuda3std3__45__cpo5crendE
	.align		8
        /*0048*/ 	.dword	_ZN40_INTERNAL_f35dc95b_4_k_cu_25016ac9_720454cuda3std3__419piecewise_constructE
	.align		8
        /*0050*/ 	.dword	_ZN40_INTERNAL_f35dc95b_4_k_cu_25016ac9_720454cuda3std3__48in_placeE
	.align		8
        /*0058*/ 	.dword	_ZN40_INTERNAL_f35dc95b_4_k_cu_25016ac9_720454cuda3std3__420unreachable_sentinelE
	.align		8
        /*0060*/ 	.dword	_ZN40_INTERNAL_f35dc95b_4_k_cu_25016ac9_720454cuda3std3__47nulloptE
	.align		8
        /*0068*/ 	.dword	_ZN40_INTERNAL_f35dc95b_4_k_cu_25016ac9_720454cuda3std3__48unexpectE
	.align		8
        /*0070*/ 	.dword	_ZN40_INTERNAL_f35dc95b_4_k_cu_25016ac9_720454cuda3std6ranges3__45__cpo4swapE
	.align		8
        /*0078*/ 	.dword	_ZN40_INTERNAL_f35dc95b_4_k_cu_25016ac9_720454cuda3std6ranges3__45__cpo9iter_moveE
	.align		8
        /*0080*/ 	.dword	_ZN40_INTERNAL_f35dc95b_4_k_cu_25016ac9_720454cuda3std6ranges3__45__cpo5beginE
	.align		8
        /*0088*/ 	.dword	_ZN40_INTERNAL_f35dc95b_4_k_cu_25016ac9_720454cuda3std6ranges3__45__cpo3endE
	.align		8
        /*0090*/ 	.dword	_ZN40_INTERNAL_f35dc95b_4_k_cu_25016ac9_720454cuda3std6ranges3__45__cpo6cbeginE
	.align		8
        /*0098*/ 	.dword	_ZN40_INTERNAL_f35dc95b_4_k_cu_25016ac9_720454cuda3std6ranges3__45__cpo4cendE
	.align		8
        /*00a0*/ 	.dword	_ZN40_INTERNAL_f35dc95b_4_k_cu_25016ac9_720454cuda3std6ranges3__45__cpo7advanceE
	.align		8
        /*00a8*/ 	.dword	_ZN40_INTERNAL_f35dc95b_4_k_cu_25016ac9_720454cuda3std6ranges3__45__cpo9iter_swapE
	.align		8
        /*00b0*/ 	.dword	_ZN40_INTERNAL_f35dc95b_4_k_cu_25016ac9_720454cuda3std6ranges3__45__cpo4nextE
	.align		8
        /*00b8*/ 	.dword	_ZN40_INTERNAL_f35dc95b_4_k_cu_25016ac9_720454cuda3std6ranges3__45__cpo4prevE
	.align		8
        /*00c0*/ 	.dword	_ZN40_INTERNAL_f35dc95b_4_k_cu_25016ac9_720454cuda3std6ranges3__45__cpo4dataE
	.align		8
        /*00c8*/ 	.dword	_ZN40_INTERNAL_f35dc95b_4_k_cu_25016ac9_720454cuda3std6ranges3__45__cpo5cdataE
	.align		8
        /*00d0*/ 	.dword	_ZN40_INTERNAL_f35dc95b_4_k_cu_25016ac9_720454cuda3std6ranges3__45__cpo4sizeE
	.align		8
        /*00d8*/ 	.dword	_ZN40_INTERNAL_f35dc95b_4_k_cu_25016ac9_720454cuda3std6ranges3__45__cpo5ssizeE
	.align		8
        /*00e0*/ 	.dword	_ZN40_INTERNAL_f35dc95b_4_k_cu_25016ac9_720454cuda3std6ranges3__45__cpo8distanceE
	.align		8
        /*00e8*/ 	.dword	_ZN40_INTERNAL_f35dc95b_4_k_cu_25016ac9_720456thrust24THRUST_300001_SM_1000_NS8cuda_cub3parE
	.align		8
        /*00f0*/ 	.dword	_ZN40_INTERNAL_f35dc95b_4_k_cu_25016ac9_720456thrust24THRUST_300001_SM_1000_NS8cuda_cub10par_nosyncE
	.align		8
        /*00f8*/ 	.dword	_ZN40_INTERNAL_f35dc95b_4_k_cu_25016ac9_720456thrust24THRUST_300001_SM_1000_NS6system6detail10sequential3seqE
	.align		8
        /*0100*/ 	.dword	_ZN40_INTERNAL_f35dc95b_4_k_cu_25016ac9_720456thrust24THRUST_300001_SM_1000_NS6system3cpp3parE
	.align		8
        /*0108*/ 	.dword	_ZN40_INTERNAL_f35dc95b_4_k_cu_25016ac9_720456thrust24THRUST_300001_SM_1000_NS12placeholders2_1E
	.align		8
        /*0110*/ 	.dword	_ZN40_INTERNAL_f35dc95b_4_k_cu_25016ac9_720456thrust24THRUST_300001_SM_1000_NS12placeholders2_2E
	.align		8
        /*0118*/ 	.dword	_ZN40_INTERNAL_f35dc95b_4_k_cu_25016ac9_720456thrust24THRUST_300001_SM_1000_NS12placeholders2_3E
	.align		8
        /*0120*/ 	.dword	_ZN40_INTERNAL_f35dc95b_4_k_cu_25016ac9_720456thrust24THRUST_300001_SM_1000_NS12placeholders2_4E
	.align		8
        /*0128*/ 	.dword	_ZN40_INTERNAL_f35dc95b_4_k_cu_25016ac9_720456thrust24THRUST_300001_SM_1000_NS12placeholders2_5E
	.align		8
        /*0130*/ 	.dword	_ZN40_INTERNAL_f35dc95b_4_k_cu_25016ac9_720456thrust24THRUST_300001_SM_1000_NS12placeholders2_6E
	.align		8
        /*0138*/ 	.dword	_ZN40_INTERNAL_f35dc95b_4_k_cu_25016ac9_720456thrust24THRUST_300001_SM_1000_NS12placeholders2_7E
	.align		8
        /*0140*/ 	.dword	_ZN40_INTERNAL_f35dc95b_4_k_cu_25016ac9_720456thrust24THRUST_300001_SM_1000_NS12placeholders2_8E
	.align		8
        /*0148*/ 	.dword	_ZN40_INTERNAL_f35dc95b_4_k_cu_25016ac9_720456thrust24THRUST_300001_SM_1000_NS12placeholders2_9E
	.align		8
        /*0150*/ 	.dword	_ZN40_INTERNAL_f35dc95b_4_k_cu_25016ac9_720456thrust24THRUST_300001_SM_1000_NS12placeholders3_10E
	.align		8
        /*0158*/ 	.dword	_ZN40_INTERNAL_f35dc95b_4_k_cu_25016ac9_720456thrust24THRUST_300001_SM_1000_NS3seqE
	.align		8
        /*0160*/ 	.dword	_ZN40_INTERNAL_f35dc95b_4_k_cu_25016ac9_720456thrust24THRUST_300001_SM_1000_NS6deviceE


//--------------------- .text._ZN3cub18CUB_300001_SM_10006detail11EmptyKernelIvEEvv --------------------------
	.section	.text._ZN3cub18CUB_300001_SM_10006detail11EmptyKernelIvEEvv,"ax",@progbits
	.align	128
        .global         _ZN3cub18CUB_300001_SM_10006detail11EmptyKernelIvEEvv
        .type           _ZN3cub18CUB_300001_SM_10006detail11EmptyKernelIvEEvv,@function
        .size           _ZN3cub18CUB_300001_SM_10006detail11EmptyKernelIvEEvv,(.L_x_1 - _ZN3cub18CUB_300001_SM_10006detail11EmptyKernelIvEEvv)
        .other          _ZN3cub18CUB_300001_SM_10006detail11EmptyKernelIvEEvv,@"STO_CUDA_ENTRY STV_DEFAULT"
_ZN3cub18CUB_300001_SM_10006detail11EmptyKernelIvEEvv:
.text._ZN3cub18CUB_300001_SM_10006detail11EmptyKernelIvEEvv:
[----:B------:R-:W-:Y:S01]  /*0000*/  LDC R1, c[0x0][0x37c] ;  /* 0x0000df00ff017b82 */ /* 0x000fe20000000800 */
[----:B------:R-:W-:Y:S05]  /*0010*/  EXIT ;  /* 0x000000000000794d */ /* 0x000fea0003800000 */
.L_x_0:
[----:B------:R-:W-:-:S00]  /*0020*/  BRA `(.L_x_0) ;  /* 0xfffffffc00fc7947 */ /* 0x000fc0000383ffff */
[----:B------:R-:W-:-:S00]  /*0030*/  NOP ;  /* 0x0000000000007918 */ /* 0x000fc00000000000 */
        /* <DEDUP_REMOVED lines=12> */
.L_x_1:


//--------------------- .nv.shared.reserved.0     --------------------------
	.section	.nv.shared.reserved.0,"aw",@nobits
	.weak		__nv_reservedSMEM_offset_0_alias
	.size		__nv_reservedSMEM_offset_0_alias, 0, 64
	.other		__nv_reservedSMEM_offset_0_alias,@"STO_CUDA_RESERVED_SHARED STV_DEFAULT"
__nv_reservedSMEM_offset_0_alias:
	.zero		0
	.zero		64


//--------------------- .nv.global                --------------------------
	.section	.nv.global,"aw",@nobits
.nv.global:
	.type		_ZN40_INTERNAL_f35dc95b_4_k_cu_25016ac9_720456thrust24THRUST_300001_SM_1000_NS12placeholders2_8E,@object
	.size		_ZN40_INTERNAL_f35dc95b_4_k_cu_25016ac9_720456thrust24THRUST_300001_SM_1000_NS12placeholders2_8E,(_ZN40_INTERNAL_f35dc95b_4_k_cu_25016ac9_720454cuda3std3__45__cpo5crendE - _ZN40_INTERNAL_f35dc95b_4_k_cu_25016ac9_720456thrust24THRUST_300001_SM_1000_NS12placeholders2_8E)
_ZN40_INTERNAL_f35dc95b_4_k_cu_25016ac9_720456thrust24THRUST_300001_SM_1000_NS12placeholders2_8E:
	.zero		1
	.type		_ZN40_INTERNAL_f35dc95b_4_k_cu_25016ac9_720454cuda3std3__45__cpo5crendE,@object
	.size		_ZN40_INTERNAL_f35dc95b_4_k_cu_25016ac9_720454cuda3std3__45__cpo5crendE,(_ZN40_INTERNAL_f35dc95b_4_k_cu_25016ac9_720454cuda3std6ranges3__45__cpo4dataE - _ZN40_INTERNAL_f35dc95b_4_k_cu_25016ac9_720454cuda3std3__45__cpo5crendE)
_ZN40_INTERNAL_f35dc95b_4_k_cu_25016ac9_720454cuda3std3__45__cpo5crendE:
	.zero		1
	.type		_ZN40_INTERNAL_f35dc95b_4_k_cu_25016ac9_720454cuda3std6ranges3__45__cpo4dataE,@object
	.size		_ZN40_INTERNAL_f35dc95b_4_k_cu_25016ac9_720454cuda3std6ranges3__45__cpo4dataE,(_ZN40_INTERNAL_f35dc95b_4_k_cu_25016ac9_720456thrust24THRUST_300001_SM_1000_NS6system3cpp3parE - _ZN40_INTERNAL_f35dc95b_4_k_cu_25016ac9_720454cuda3std6ranges3__45__cpo4dataE)
_ZN40_INTERNAL_f35dc95b_4_k_cu_25016ac9_720454cuda3std6ranges3__45__cpo4dataE:
	.zero		1
	.type		_ZN40_INTERNAL_f35dc95b_4_k_cu_25016ac9_720456thrust24THRUST_300001_SM_1000_NS6system3cpp3parE,@object
	.size		_ZN40_INTERNAL_f35dc95b_4_k_cu_25016ac9_720456thrust24THRUST_300001_SM_1000_NS6system3cpp3parE,(_ZN40_INTERNAL_f35dc95b_4_k_cu_25016ac9_720454cuda3std3__442_GLOBAL__N__f35dc95b_4_k_cu_25016ac9_720456ignoreE - _ZN40_INTERNAL_f35dc95b_4_k_cu_25016ac9_720456thrust24THRUST_300001_SM_1000_NS6system3cpp3parE)
_ZN40_INTERNAL_f35dc95b_4_k_cu_25016ac9_720456thrust24THRUST_300001_SM_1000_NS6system3cpp3parE:
	.zero		1
	.type		_ZN40_INTERNAL_f35dc95b_4_k_cu_25016ac9_720454cuda3std3__442_GLOBAL__N__f35dc95b_4_k_cu_25016ac9_720456ignoreE,@object
	.size		_ZN40_INTERNAL_f35dc95b_4_k_cu_25016ac9_720454cuda3std3__442_GLOBAL__N__f35dc95b_4_k_cu_25016ac9_720456ignoreE,(_ZN40_INTERNAL_f35dc95b_4_k_cu_25016ac9_720454cuda3std6ranges3__45__cpo5beginE - _ZN40_INTERNAL_f35dc95b_4_k_cu_25016ac9_720454cuda3std3__442_GLOBAL__N__f35dc95b_4_k_cu_25016ac9_720456ignoreE)
_ZN40_INTERNAL_f35dc95b_4_k_cu_25016ac9_720454cuda3std3__442_GLOBAL__N__f35dc95b_4_k_cu_25016ac9_720456ignoreE:
	.zero		1
	.type		_ZN40_INTERNAL_f35dc95b_4_k_cu_25016ac9_720454cuda3std6ranges3__45__cpo5beginE,@object
	.size		_ZN40_INTERNAL_f35dc95b_4_k_cu_25016ac9_720454cuda3std6ranges3__45__cpo5beginE,(_ZN40_INTERNAL_f35dc95b_4_k_cu_25016ac9_720456thrust24THRUST_300001_SM_1000_NS6deviceE - _ZN40_INTERNAL_f35dc95b_4_k_cu_25016ac9_720454cuda3std6ranges3__45__cpo5beginE)
_ZN40_INTERNAL_f35dc95b_4_k_cu_25016ac9_720454cuda3std6ranges3__45__cpo5beginE:
	.zero		1
	.type		_ZN40_INTERNAL_f35dc95b_4_k_cu_25016ac9_720456thrust24THRUST_300001_SM_1000_NS6deviceE,@object
	.size		_ZN40_INTERNAL_f35dc95b_4_k_cu_25016ac9_720456thrust24THRUST_300001_SM_1000_NS6deviceE,(_ZN40_INTERNAL_f35dc95b_4_k_cu_25016ac9_720454cuda3std3__47nulloptE - _ZN40_INTERNAL_f35dc95b_4_k_cu_25016ac9_720456thrust24THRUST_300001_SM_1000_NS6deviceE)
_ZN40_INTERNAL_f35dc95b_4_k_cu_25016ac9_720456thrust24THRUST_300001_SM_1000_NS6deviceE:
	.zero		1
	.type		_ZN40_INTERNAL_f35dc95b_4_k_cu_25016ac9_720454cuda3std3__47nulloptE,@object
	.size		_ZN40_INTERNAL_f35dc95b_4_k_cu_25016ac9_720454cuda3std3__47nulloptE,(_ZN40_INTERNAL_f35dc95b_4_k_cu_25016ac9_720454cuda3std6ranges3__45__cpo8distanceE - _ZN40_INTERNAL_f35dc95b_4_k_cu_25016ac9_720454cuda3std3__47nulloptE)
_ZN40_INTERNAL_f35dc95b_4_k_cu_25016ac9_720454cuda3std3__47nulloptE:
	.zero		1
	.type		_ZN40_INTERNAL_f35dc95b_4_k_cu_25016ac9_720454cuda3std6ranges3__45__cpo8distanceE,@object
	.size		_ZN40_INTERNAL_f35dc95b_4_k_cu_25016ac9_720454cuda3std6ranges3__45__cpo8distanceE,(_ZN40_INTERNAL_f35dc95b_4_k_cu_25016ac9_720456thrust24THRUST_300001_SM_1000_NS12placeholders2_4E - _ZN40_INTERNAL_f35dc95b_4_k_cu_25016ac9_720454cuda3std6ranges3__45__cpo8distanceE)
_ZN40_INTERNAL_f35dc95b_4_k_cu_25016ac9_720454cuda3std6ranges3__45__cpo8distanceE:
	.zero		1
	.type		_ZN40_INTERNAL_f35dc95b_4_k_cu_25016ac9_720456thrust24THRUST_300001_SM_1000_NS12placeholders2_4E,@object
	.size		_ZN40_INTERNAL_f35dc95b_4_k_cu_25016ac9_720456thrust24THRUST_300001_SM_1000_NS12placeholders2_4E,(_ZN40_INTERNAL_f35dc95b_4_k_cu_25016ac9_720454cuda3std3__45__cpo4cendE - _ZN40_INTERNAL_f35dc95b_4_k_cu_25016ac9_720456thrust24THRUST_300001_SM_1000_NS12placeholders2_4E)
_ZN40_INTERNAL_f35dc95b_4_k_cu_25016ac9_720456thrust24THRUST_300001_SM_1000_NS12placeholders2_4E:
	.zero		1
	.type		_ZN40_INTERNAL_f35dc95b_4_k_cu_25016ac9_720454cuda3std3__45__cpo4cendE,@object
	.size		_ZN40_INTERNAL_f35dc95b_4_k_cu_25016ac9_720454cuda3std3__45__cpo4cendE,(_ZN40_INTERNAL_f35dc95b_4_k_cu_25016ac9_720454cuda3std6ranges3__45__cpo7advanceE - _ZN40_INTERNAL_f35dc95b_4_k_cu_25016ac9_720454cuda3std3__45__cpo4cendE)
_ZN40_INTERNAL_f35dc95b_4_k_cu_25016ac9_720454cuda3std3__45__cpo4cendE:
	.zero		1
	.type		_ZN40_INTERNAL_f35dc95b_4_k_cu_25016ac9_720454cuda3std6ranges3__45__cpo7advanceE,@object
	.size		_ZN40_INTERNAL_f35dc95b_4_k_cu_25016ac9_720454cuda3std6ranges3__45__cpo7advanceE,(_ZN40_INTERNAL_f35dc95b_4_k_cu_25016ac9_720456thrust24THRUST_300001_SM_1000_NS12placeholders3_10E - _ZN40_INTERNAL_f35dc95b_4_k_cu_25016ac9_720454cuda3std6ranges3__45__cpo7advanceE)
_ZN40_INTERNAL_f35dc95b_4_k_cu_25016ac9_720454cuda3std6ranges3__45__cpo7advanceE:
	.zero		1
	.type		_ZN40_INTERNAL_f35dc95b_4_k_cu_25016ac9_720456thrust24THRUST_300001_SM_1000_NS12placeholders3_10E,@object
	.size		_ZN40_INTERNAL_f35dc95b_4_k_cu_25016ac9_720456thrust24THRUST_300001_SM_1000_NS12placeholders3_10E,(_ZN40_INTERNAL_f35dc95b_4_k_cu_25016ac9_720454cuda3std3__48in_placeE - _ZN40_INTERNAL_f35dc95b_4_k_cu_25016ac9_720456thrust24THRUST_300001_SM_1000_NS12placeholders3_10E)
_ZN40_INTERNAL_f35dc95b_4_k_cu_25016ac9_720456thrust24THRUST_300001_SM_1000_NS12placeholders3_10E:
	.zero		1
	.type		_ZN40_INTERNAL_f35dc95b_4_k_cu_25016ac9_720454cuda3std3__48in_placeE,@object
	.size		_ZN40_INTERNAL_f35dc95b_4_k_cu_25016ac9_720454cuda3std3__48in_placeE,(_ZN40_INTERNAL_f35dc95b_4_k_cu_25016ac9_720454cuda3std6ranges3__45__cpo4sizeE - _ZN40_INTERNAL_f35dc95b_4_k_cu_25016ac9_720454cuda3std3__48in_placeE)
_ZN40_INTERNAL_f35dc95b_4_k_cu_25016ac9_720454cuda3std3__48in_placeE:
	.zero		1
	.type		_ZN40_INTERNAL_f35dc95b_4_k_cu_25016ac9_720454cuda3std6ranges3__45__cpo4sizeE,@object
	.size		_ZN40_INTERNAL_f35dc95b_4_k_cu_25016ac9_720454cuda3std6ranges3__45__cpo4sizeE,(_ZN40_INTERNAL_f35dc95b_4_k_cu_25016ac9_720456thrust24THRUST_300001_SM_1000_NS12placeholders2_2E - _ZN40_INTERNAL_f35dc95b_4_k_cu_25016ac9_720454cuda3std6ranges3__45__cpo4sizeE)
_ZN40_INTERNAL_f35dc95b_4_k_cu_25016ac9_720454cuda3std6ranges3__45__cpo4sizeE:
	.zero		1
	.type		_ZN40_INTERNAL_f35dc95b_4_k_cu_25016ac9_720456thrust24THRUST_300001_SM_1000_NS12placeholders2_2E,@object
	.size		_ZN40_INTERNAL_f35dc95b_4_k_cu_25016ac9_720456thrust24THRUST_300001_SM_1000_NS12placeholders2_2E,(_ZN40_INTERNAL_f35dc95b_4_k_cu_25016ac9_720454cuda3std3__45__cpo3endE - _ZN40_INTERNAL_f35dc95b_4_k_cu_25016ac9_720456thrust24THRUST_300001_SM_1000_NS12placeholders2_2E)
_ZN40_INTERNAL_f35dc95b_4_k_cu_25016ac9_720456thrust24THRUST_300001_SM_1000_NS12placeholders2_2E:
	.zero		1
	.type		_ZN40_INTERNAL_f35dc95b_4_k_cu_25016ac9_720454cuda3std3__45__cpo3endE,@object
	.size		_ZN40_INTERNAL_f35dc95b_4_k_cu_25016ac9_720454cuda3std3__45__cpo3endE,(_ZN40_INTERNAL_f35dc95b_4_k_cu_25016ac9_720454cuda3std6ranges3__45__cpo6cbeginE - _ZN40_INTERNAL_f35dc95b_4_k_cu_25016ac9_720454cuda3std3__45__cpo3endE)
_ZN40_INTERNAL_f35dc95b_4_k_cu_25016ac9_720454cuda3std3__45__cpo3endE:
	.zero		1
	.type		_ZN40_INTERNAL_f35dc95b_4_k_cu_25016ac9_720454cuda3std6ranges3__45__cpo6cbeginE,@object
	.size		_ZN40_INTERNAL_f35dc95b_4_k_cu_25016ac9_720454cuda3std6ranges3__45__cpo6cbeginE,(_ZN40_INTERNAL_f35dc95b_4_k_cu_25016ac9_720456thrust24THRUST_300001_SM_1000_NS12placeholders2_6E - _ZN40_INTERNAL_f35dc95b_4_k_cu_25016ac9_720454cuda3std6ranges3__45__cpo6cbeginE)
_ZN40_INTERNAL_f35dc95b_4_k_cu_25016ac9_720454cuda3std6ranges3__45__cpo6cbeginE:
	.zero		1
	.type		_ZN40_INTERNAL_f35dc95b_4_k_cu_25016ac9_720456thrust24THRUST_300001_SM_1000_NS12placeholders2_6E,@object
	.size		_ZN40_INTERNAL_f35dc95b_4_k_cu_25016ac9_720456thrust24THRUST_300001_SM_1000_NS12placeholders2_6E,(_ZN40_INTERNAL_f35dc95b_4_k_cu_25016ac9_720454cuda3std3__45__cpo4rendE - _ZN40_INTERNAL_f35dc95b_4_k_cu_25016ac9_720456thrust24THRUST_300001_SM_1000_NS12placeholders2_6E)
_ZN40_INTERNAL_f35dc95b_4_k_cu_25016ac9_720456thrust24THRUST_300001_SM_1000_NS12placeholders2_6E:
	.zero		1
	.type		_ZN40_INTERNAL_f35dc95b_4_k_cu_25016ac9_720454cuda3std3__45__cpo4rendE,@object
	.size		_ZN40_INTERNAL_f35dc95b_4_k_cu_25016ac9_720454cuda3std3__45__cpo4rendE,(_ZN40_INTERNAL_f35dc95b_4_k_cu_25016ac9_720454cuda3std6ranges3__45__cpo4nextE - _ZN40_INTERNAL_f35dc95b_4_k_cu_25016ac9_720454cuda3std3__45__cpo4rendE)
_ZN40_INTERNAL_f35dc95b_4_k_cu_25016ac9_720454cuda3std3__45__cpo4rendE:
	.zero		1
	.type		_ZN40_INTERNAL_f35dc95b_4_k_cu_25016ac9_720454cuda3std6ranges3__45__cpo4nextE,@object
	.size		_ZN40_INTERNAL_f35dc95b_4_k_cu_25016ac9_720454cuda3std6ranges3__45__cpo4nextE,(_ZN40_INTERNAL_f35dc95b_4_k_cu_25016ac9_720454cuda3std6ranges3__45__cpo4swapE - _ZN40_INTERNAL_f35dc95b_4_k_cu_25016ac9_720454cuda3std6ranges3__45__cpo4nextE)
_ZN40_INTERNAL_f35dc95b_4_k_cu_25016ac9_720454cuda3std6ranges3__45__cpo4nextE:
	.zero		1
	.type		_ZN40_INTERNAL_f35dc95b_4_k_cu_25016ac9_720454cuda3std6ranges3__45__cpo4swapE,@object
	.size		_ZN40_INTERNAL_f35dc95b_4_k_cu_25016ac9_720454cuda3std6ranges3__45__cpo4swapE,(_ZN40_INTERNAL_f35dc95b_4_k_cu_25016ac9_720456thrust24THRUST_300001_SM_1000_NS8cuda_cub10par_nosyncE - _ZN40_INTERNAL_f35dc95b_4_k_cu_25016ac9_720454cuda3std6ranges3__45__cpo4swapE)
_ZN40_INTERNAL_f35dc95b_4_k_cu_25016ac9_720454cuda3std6ranges3__45__cpo4swapE:
	.zero		1
	.type		_ZN40_INTERNAL_f35dc95b_4_k_cu_25016ac9_720456thrust24THRUST_300001_SM_1000_NS8cuda_cub10par_nosyncE,@object
	.size		_ZN40_INTERNAL_f35dc95b_4_k_cu_25016ac9_720456thrust24THRUST_300001_SM_1000_NS8cuda_cub10par_nosyncE,(_ZN40_INTERNAL_f35dc95b_4_k_cu_25016ac9_720456thrust24THRUST_300001_SM_1000_NS3seqE - _ZN40_INTERNAL_f35dc95b_4_k_cu_25016ac9_720456thrust24THRUST_300001_SM_1000_NS8cuda_cub10par_nosyncE)
_ZN40_INTERNAL_f35dc95b_4_k_cu_25016ac9_720456thrust24THRUST_300001_SM_1000_NS8cuda_cub10par_nosyncE:
	.zero		1
	.type		_ZN40_INTERNAL_f35dc95b_4_k_cu_25016ac9_720456thrust24THRUST_300001_SM_1000_NS3seqE,@object
	.size		_ZN40_INTERNAL_f35dc95b_4_k_cu_25016ac9_720456thrust24THRUST_300001_SM_1000_NS3seqE,(_ZN40_INTERNAL_f35dc95b_4_k_cu_25016ac9_720454cuda3std3__420unreachable_sentinelE - _ZN40_INTERNAL_f35dc95b_4_k_cu_25016ac9_720456thrust24THRUST_300001_SM_1000_NS3seqE)
_ZN40_INTERNAL_f35dc95b_4_k_cu_25016ac9_720456thrust24THRUST_300001_SM_1000_NS3seqE:
	.zero		1
	.type		_ZN40_INTERNAL_f35dc95b_4_k_cu_25016ac9_720454cuda3std3__420unreachable_sentinelE,@object
	.size		_ZN40_INTERNAL_f35dc95b_4_k_cu_25016ac9_720454cuda3std3__420unreachable_sentinelE,(_ZN40_INTERNAL_f35dc95b_4_k_cu_25016ac9_720454cuda3std6ranges3__45__cpo5ssizeE - _ZN40_INTERNAL_f35dc95b_4_k_cu_25016ac9_720454cuda3std3__420unreachable_sentinelE)
_ZN40_INTERNAL_f35dc95b_4_k_cu_25016ac9_720454cuda3std3__420unreachable_sentinelE:
	.zero		1
	.type		_ZN40_INTERNAL_f35dc95b_4_k_cu_25016ac9_720454cuda3std6ranges3__45__cpo5ssizeE,@object
	.size		_ZN40_INTERNAL_f35dc95b_4_k_cu_25016ac9_720454cuda3std6ranges3__45__cpo5ssizeE,(_ZN40_INTERNAL_f35dc95b_4_k_cu_25016ac9_720456thrust24THRUST_300001_SM_1000_NS12placeholders2_3E - _ZN40_INTERNAL_f35dc95b_4_k_cu_25016ac9_720454cuda3std6ranges3__45__cpo5ssizeE)
_ZN40_INTERNAL_f35dc95b_4_k_cu_25016ac9_720454cuda3std6ranges3__45__cpo5ssizeE:
	.zero		1
	.type		_ZN40_INTERNAL_f35dc95b_4_k_cu_25016ac9_720456thrust24THRUST_300001_SM_1000_NS12placeholders2_3E,@object
	.size		_ZN40_INTERNAL_f35dc95b_4_k_cu_25016ac9_720456thrust24THRUST_300001_SM_1000_NS12placeholders2_3E,(_ZN40_INTERNAL_f35dc95b_4_k_cu_25016ac9_720454cuda3std3__45__cpo6cbeginE - _ZN40_INTERNAL_f35dc95b_4_k_cu_25016ac9_720456thrust24THRUST_300001_SM_1000_NS12placeholders2_3E)
_ZN40_INTERNAL_f35dc95b_4_k_cu_25016ac9_720456thrust24THRUST_300001_SM_1000_NS12placeholders2_3E:
	.zero		1
	.type		_ZN40_INTERNAL_f35dc95b_4_k_cu_25016ac9_720454cuda3std3__45__cpo6cbeginE,@object
	.size		_ZN40_INTERNAL_f35dc95b_4_k_cu_25016ac9_720454cuda3std3__45__cpo6cbeginE,(_ZN40_INTERNAL_f35dc95b_4_k_cu_25016ac9_720454cuda3std6ranges3__45__cpo4cendE - _ZN40_INTERNAL_f35dc95b_4_k_cu_25016ac9_720454cuda3std3__45__cpo6cbeginE)
_ZN40_INTERNAL_f35dc95b_4_k_cu_25016ac9_720454cuda3std3__45__cpo6cbeginE:
	.zero		1
	.type		_ZN40_INTERNAL_f35dc95b_4_k_cu_25016ac9_720454cuda3std6ranges3__45__cpo4cendE,@object
	.size		_ZN40_INTERNAL_f35dc95b_4_k_cu_25016ac9_720454cuda3std6ranges3__45__cpo4cendE,(_ZN40_INTERNAL_f35dc95b_4_k_cu_25016ac9_720456thrust24THRUST_300001_SM_1000_NS12placeholders2_7E - _ZN40_INTERNAL_f35dc95b_4_k_cu_25016ac9_720454cuda3std6ranges3__45__cpo4cendE)
_ZN40_INTERNAL_f35dc95b_4_k_cu_25016ac9_720454cuda3std6ranges3__45__cpo4cendE:
	.zero		1
	.type		_ZN40_INTERNAL_f35dc95b_4_k_cu_25016ac9_720456thrust24THRUST_300001_SM_1000_NS12placeholders2_7E,@object
	.size		_ZN40_INTERNAL_f35dc95b_4_k_cu_25016ac9_720456thrust24THRUST_300001_SM_1000_NS12placeholders2_7E,(_ZN40_INTERNAL_f35dc95b_4_k_cu_25016ac9_720454cuda3std3__45__cpo7crbeginE - _ZN40_INTERNAL_f35dc95b_4_k_cu_25016ac9_720456thrust24THRUST_300001_SM_1000_NS12placeholders2_7E)
_ZN40_INTERNAL_f35dc95b_4_k_cu_25016ac9_720456thrust24THRUST_300001_SM_1000_NS12placeholders2_7E:
	.zero		1
	.type		_ZN40_INTERNAL_f35dc95b_4_k_cu_25016ac9_720454cuda3std3__45__cpo7crbeginE,@object
	.size		_ZN40_INTERNAL_f35dc95b_4_k_cu_25016ac9_720454cuda3std3__45__cpo7crbeginE,(_ZN40_INTERNAL_f35dc95b_4_k_cu_25016ac9_720454cuda3std6ranges3__45__cpo4prevE - _ZN40_INTERNAL_f35dc95b_4_k_cu_25016ac9_720454cuda3std3__45__cpo7crbeginE)
_ZN40_INTERNAL_f35dc95b_4_k_cu_25016ac9_720454cuda3std3__45__cpo7crbeginE:
	.zero		1
	.type		_ZN40_INTERNAL_f35dc95b_4_k_cu_25016ac9_720454cuda3std6ranges3__45__cpo4prevE,@object
	.size		_ZN40_INTERNAL_f35dc95b_4_k_cu_25016ac9_720454cuda3std6ranges3__45__cpo4prevE,(_ZN40_INTERNAL_f35dc95b_4_k_cu_25016ac9_720454cuda3std6ranges3__45__cpo9iter_moveE - _ZN40_INTERNAL_f35dc95b_4_k_cu_25016ac9_720454cuda3std6ranges3__45__cpo4prevE)
_ZN40_INTERNAL_f35dc95b_4_k_cu_25016ac9_720454cuda3std6ranges3__45__cpo4prevE:
	.zero		1
	.type		_ZN40_INTERNAL_f35dc95b_4_k_cu_25016ac9_720454cuda3std6ranges3__45__cpo9iter_moveE,@object
	.size		_ZN40_INTERNAL_f35dc95b_4_k_cu_25016ac9_720454cuda3std6ranges3__45__cpo9iter_moveE,(_ZN40_INTERNAL_f35dc95b_4_k_cu_25016ac9_720456thrust24THRUST_300001_SM_1000_NS6system6detail10sequential3seqE - _ZN40_INTERNAL_f35dc95b_4_k_cu_25016ac9_720454cuda3std6ranges3__45__cpo9iter_moveE)
_ZN40_INTERNAL_f35dc95b_4_k_cu_25016ac9_720454cuda3std6ranges3__45__cpo9iter_moveE:
	.zero		1
	.type		_ZN40_INTERNAL_f35dc95b_4_k_cu_25016ac9_720456thrust24THRUST_300001_SM_1000_NS6system6detail10sequential3seqE,@object
	.size		_ZN40_INTERNAL_f35dc95b_4_k_cu_25016ac9_720456thrust24THRUST_300001_SM_1000_NS6system6detail10sequential3seqE,(_ZN40_INTERNAL_f35dc95b_4_k_cu_25016ac9_720456thrust24THRUST_300001_SM_1000_NS12placeholders2_9E - _ZN40_INTERNAL_f35dc95b_4_k_cu_25016ac9_720456thrust24THRUST_300001_SM_1000_NS6system6detail10sequential3seqE)
_ZN40_INTERNAL_f35dc95b_4_k_cu_25016ac9_720456thrust24THRUST_300001_SM_1000_NS6system6detail10sequential3seqE:
	.zero		1
	.type		_ZN40_INTERNAL_f35dc95b_4_k_cu_25016ac9_720456thrust24THRUST_300001_SM_1000_NS12placeholders2_9E,@object
	.size		_ZN40_INTERNAL_f35dc95b_4_k_cu_25016ac9_720456thrust24THRUST_300001_SM_1000_NS12placeholders2_9E,(_ZN40_INTERNAL_f35dc95b_4_k_cu_25016ac9_720454cuda3std3__419piecewise_constructE - _ZN40_INTERNAL_f35dc95b_4_k_cu_25016ac9_720456thrust24THRUST_300001_SM_1000_NS12placeholders2_9E)
_ZN40_INTERNAL_f35dc95b_4_k_cu_25016ac9_720456thrust24THRUST_300001_SM_1000_NS12placeholders2_9E:
	.zero		1
	.type		_ZN40_INTERNAL_f35dc95b_4_k_cu_25016ac9_720454cuda3std3__419piecewise_constructE,@object
	.size		_ZN40_INTERNAL_f35dc95b_4_k_cu_25016ac9_720454cuda3std3__419piecewise_constructE,(_ZN40_INTERNAL_f35dc95b_4_k_cu_25016ac9_720454cuda3std6ranges3__45__cpo5cdataE - _ZN40_INTERNAL_f35dc95b_4_k_cu_25016ac9_720454cuda3std3__419piecewise_constructE)
_ZN40_INTERNAL_f35dc95b_4_k_cu_25016ac9_720454cuda3std3__419piecewise_constructE:
	.zero		1
	.type		_ZN40_INTERNAL_f35dc95b_4_k_cu_25016ac9_720454cuda3std6ranges3__45__cpo5cdataE,@object
	.size		_ZN40_INTERNAL_f35dc95b_4_k_cu_25016ac9_720454cuda3std6ranges3__45__cpo5cdataE,(_ZN40_INTERNAL_f35dc95b_4_k_cu_25016ac9_720456thrust24THRUST_300001_SM_1000_NS12placeholders2_1E - _ZN40_INTERNAL_f35dc95b_4_k_cu_25016ac9_720454cuda3std6ranges3__45__cpo5cdataE)
_ZN40_INTERNAL_f35dc95b_4_k_cu_25016ac9_720454cuda3std6ranges3__45__cpo5cdataE:
	.zero		1
	.type		_ZN40_INTERNAL_f35dc95b_4_k_cu_25016ac9_720456thrust24THRUST_300001_SM_1000_NS12placeholders2_1E,@object
	.size		_ZN40_INTERNAL_f35dc95b_4_k_cu_25016ac9_720456thrust24THRUST_300001_SM_1000_NS12placeholders2_1E,(_ZN40_INTERNAL_f35dc95b_4_k_cu_25016ac9_720454cuda3std3__45__cpo5beginE - _ZN40_INTERNAL_f35dc95b_4_k_cu_25016ac9_720456thrust24THRUST_300001_SM_1000_NS12placeholders2_1E)
_ZN40_INTERNAL_f35dc95b_4_k_cu_25016ac9_720456thrust24THRUST_300001_SM_1000_NS12placeholders2_1E:
	.zero		1
	.type		_ZN40_INTERNAL_f35dc95b_4_k_cu_25016ac9_720454cuda3std3__45__cpo5beginE,@object
	.size		_ZN40_INTERNAL_f35dc95b_4_k_cu_25016ac9_720454cuda3std3__45__cpo5beginE,(_ZN40_INTERNAL_f35dc95b_4_k_cu_25016ac9_720454cuda3std6ranges3__45__cpo3endE - _ZN40_INTERNAL_f35dc95b_4_k_cu_25016ac9_720454cuda3std3__45__cpo5beginE)
_ZN40_INTERNAL_f35dc95b_4_k_cu_25016ac9_720454cuda3std3__45__cpo5beginE:
	.zero		1
	.type		_ZN40_INTERNAL_f35dc95b_4_k_cu_25016ac9_720454cuda3std6ranges3__45__cpo3endE,@object
	.size		_ZN40_INTERNAL_f35dc95b_4_k_cu_25016ac9_720454cuda3std6ranges3__45__cpo3endE,(_ZN40_INTERNAL_f35dc95b_4_k_cu_25016ac9_720456thrust24THRUST_300001_SM_1000_NS12placeholders2_5E - _ZN40_INTERNAL_f35dc95b_4_k_cu_25016ac9_720454cuda3std6ranges3__45__cpo3endE)
_ZN40_INTERNAL_f35dc95b_4_k_cu_25016ac9_720454cuda3std6ranges3__45__cpo3endE:
	.zero		1
	.type		_ZN40_INTERNAL_f35dc95b_4_k_cu_25016ac9_720456thrust24THRUST_300001_SM_1000_NS12placeholders2_5E,@object
	.size		_ZN40_INTERNAL_f35dc95b_4_k_cu_25016ac9_720456thrust24THRUST_300001_SM_1000_NS12placeholders2_5E,(_ZN40_INTERNAL_f35dc95b_4_k_cu_25016ac9_720454cuda3std3__45__cpo6rbeginE - _ZN40_INTERNAL_f35dc95b_4_k_cu_25016ac9_720456thrust24THRUST_300001_SM_1000_NS12placeholders2_5E)
_ZN40_INTERNAL_f35dc95b_4_k_cu_25016ac9_720456thrust24THRUST_300001_SM_1000_NS12placeholders2_5E:
	.zero		1
	.type		_ZN40_INTERNAL_f35dc95b_4_k_cu_25016ac9_720454cuda3std3__45__cpo6rbeginE,@object
	.size		_ZN40_INTERNAL_f35dc95b_4_k_cu_25016ac9_720454cuda3std3__45__cpo6rbeginE,(_ZN40_INTERNAL_f35dc95b_4_k_cu_25016ac9_720454cuda3std6ranges3__45__cpo9iter_swapE - _ZN40_INTERNAL_f35dc95b_4_k_cu_25016ac9_720454cuda3std3__45__cpo6rbeginE)
_ZN40_INTERNAL_f35dc95b_4_k_cu_25016ac9_720454cuda3std3__45__cpo6rbeginE:
	.zero		1
	.type		_ZN40_INTERNAL_f35dc95b_4_k_cu_25016ac9_720454cuda3std6ranges3__45__cpo9iter_swapE,@object
	.size		_ZN40_INTERNAL_f35dc95b_4_k_cu_25016ac9_720454cuda3std6ranges3__45__cpo9iter_swapE,(_ZN40_INTERNAL_f35dc95b_4_k_cu_25016ac9_720454cuda3std3__48unexpectE - _ZN40_INTERNAL_f35dc95b_4_k_cu_25016ac9_720454cuda3std6ranges3__45__cpo9iter_swapE)
_ZN40_INTERNAL_f35dc95b_4_k_cu_25016ac9_720454cuda3std6ranges3__45__cpo9iter_swapE:
	.zero		1
	.type		_ZN40_INTERNAL_f35dc95b_4_k_cu_25016ac9_720454cuda3std3__48unexpectE,@object
	.size		_ZN40_INTERNAL_f35dc95b_4_k_cu_25016ac9_720454cuda3std3__48unexpectE,(_ZN40_INTERNAL_f35dc95b_4_k_cu_25016ac9_720456thrust24THRUST_300001_SM_1000_NS8cuda_cub3parE - _ZN40_INTERNAL_f35dc95b_4_k_cu_25016ac9_720454cuda3std3__48unexpectE)
_ZN40_INTERNAL_f35dc95b_4_k_cu_25016ac9_720454cuda3std3__48unexpectE:
	.zero		1
	.type		_ZN40_INTERNAL_f35dc95b_4_k_cu_25016ac9_720456thrust24THRUST_300001_SM_1000_NS8cuda_cub3parE,@object
	.size		_ZN40_INTERNAL_f35dc95b_4_k_cu_25016ac9_720456thrust24THRUST_300001_SM_1000_NS8cuda_cub3parE,(.L_29 - _ZN40_INTERNAL_f35dc95b_4_k_cu_25016ac9_720456thrust24THRUST_300001_SM_1000_NS8cuda_cub3parE)
_ZN40_INTERNAL_f35dc95b_4_k_cu_25016ac9_720456thrust24THRUST_300001_SM_1000_NS8cuda_cub3parE:
	.zero		1
.L_29:


//--------------------- .nv.constant0._ZN3cub18CUB_300001_SM_10006detail11EmptyKernelIvEEvv --------------------------
	.section	.nv.constant0._ZN3cub18CUB_300001_SM_10006detail11EmptyKernelIvEEvv,"a",@progbits
	.sectionflags	@""
	.align	4
.nv.constant0._ZN3cub18CUB_300001_SM_10006detail11EmptyKernelIvEEvv:
	.zero		896


//--------------------- SYMBOLS --------------------------

	.type		.nv.reservedSmem.offset0,@object
	.size		.nv.reservedSmem.offset0,0x4
